//
// Generated by NVIDIA NVVM Compiler
//
// Compiler Build ID: CL-36424714
// Cuda compilation tools, release 13.0, V13.0.88
// Based on NVVM 20.0.0
//

.version 9.0
.target sm_100
.address_size 64

	// .globl	_Z12computeFieldPfS_S_S_S_S_S_S_i
.const .align 4 .b8 dev_kx[1024];
.const .align 4 .b8 dev_ky[1024];
.const .align 4 .b8 dev_kz[1024];

.visible .entry _Z12computeFieldPfS_S_S_S_S_S_S_i(
	.param .u64 .ptr .align 1 _Z12computeFieldPfS_S_S_S_S_S_S_i_param_0,
	.param .u64 .ptr .align 1 _Z12computeFieldPfS_S_S_S_S_S_S_i_param_1,
	.param .u64 .ptr .align 1 _Z12computeFieldPfS_S_S_S_S_S_S_i_param_2,
	.param .u64 .ptr .align 1 _Z12computeFieldPfS_S_S_S_S_S_S_i_param_3,
	.param .u64 .ptr .align 1 _Z12computeFieldPfS_S_S_S_S_S_S_i_param_4,
	.param .u64 .ptr .align 1 _Z12computeFieldPfS_S_S_S_S_S_S_i_param_5,
	.param .u64 .ptr .align 1 _Z12computeFieldPfS_S_S_S_S_S_S_i_param_6,
	.param .u64 .ptr .align 1 _Z12computeFieldPfS_S_S_S_S_S_S_i_param_7,
	.param .u32 _Z12computeFieldPfS_S_S_S_S_S_S_i_param_8
)
{
	.reg .pred 	%p<8>;
	.reg .b32 	%r<20>;
	.reg .b32 	%f<161>;
	.reg .b64 	%rd<71>;
	.reg .b64 	%fd<15>;

	ld.param.u64 	%rd19, [_Z12computeFieldPfS_S_S_S_S_S_S_i_param_0];
	ld.param.u64 	%rd20, [_Z12computeFieldPfS_S_S_S_S_S_S_i_param_1];
	ld.param.u64 	%rd21, [_Z12computeFieldPfS_S_S_S_S_S_S_i_param_3];
	ld.param.u64 	%rd22, [_Z12computeFieldPfS_S_S_S_S_S_S_i_param_4];
	ld.param.u64 	%rd23, [_Z12computeFieldPfS_S_S_S_S_S_S_i_param_5];
	ld.param.u64 	%rd24, [_Z12computeFieldPfS_S_S_S_S_S_S_i_param_6];
	ld.param.u64 	%rd18, [_Z12computeFieldPfS_S_S_S_S_S_S_i_param_7];
	ld.param.u32 	%r10, [_Z12computeFieldPfS_S_S_S_S_S_S_i_param_8];
	cvta.to.global.u64 	%rd1, %rd18;
	cvta.to.global.u64 	%rd2, %rd24;
	cvta.to.global.u64 	%rd25, %rd20;
	cvta.to.global.u64 	%rd26, %rd19;
	cvta.to.global.u64 	%rd27, %rd23;
	cvta.to.global.u64 	%rd28, %rd22;
	cvta.to.global.u64 	%rd29, %rd21;
	mov.u32 	%r11, %ctaid.x;
	shl.b32 	%r12, %r11, 8;
	mov.u32 	%r13, %tid.x;
	add.s32 	%r1, %r12, %r13;
	mul.wide.s32 	%rd30, %r1, 4;
	add.s64 	%rd31, %rd29, %rd30;
	ld.global.f32 	%f1, [%rd31];
	add.s64 	%rd32, %rd28, %rd30;
	ld.global.f32 	%f2, [%rd32];
	add.s64 	%rd33, %rd27, %rd30;
	ld.global.f32 	%f3, [%rd33];
	add.s64 	%rd3, %rd26, %rd30;
	ld.global.f32 	%f159, [%rd3];
	add.s64 	%rd4, %rd25, %rd30;
	ld.global.f32 	%f160, [%rd4];
	setp.lt.s32 	%p1, %r10, 1;
	@%p1 bra 	$L__BB0_9;
	setp.lt.u32 	%p2, %r10, 4;
	mov.b32 	%r19, 0;
	@%p2 bra 	$L__BB0_4;
	and.b32  	%r19, %r10, 2147483644;
	neg.s32 	%r17, %r19;
	add.s64 	%rd67, %rd1, 8;
	mov.u64 	%rd37, dev_kx;
	add.s64 	%rd70, %rd37, 8;
	mov.u64 	%rd38, dev_ky;
	add.s64 	%rd69, %rd38, 8;
	mov.u64 	%rd39, dev_kz;
	add.s64 	%rd68, %rd39, 8;
	add.s64 	%rd66, %rd2, 8;
$L__BB0_3:
	.pragma "nounroll";
	ld.const.f32 	%f25, [%rd70+-8];
	ld.const.f32 	%f26, [%rd69+-8];
	mul.f32 	%f27, %f2, %f26;
	fma.rn.f32 	%f28, %f1, %f25, %f27;
	ld.const.f32 	%f29, [%rd68+-8];
	fma.rn.f32 	%f30, %f3, %f29, %f28;
	cvt.f64.f32 	%fd1, %f30;
	mul.f64 	%fd2, %fd1, 0d401921FB54442D18;
	cvt.rn.f32.f64 	%f31, %fd2;
	cos.approx.f32 	%f32, %f31;
	sin.approx.f32 	%f33, %f31;
	ld.global.f32 	%f34, [%rd66+-8];
	mul.f32 	%f35, %f32, %f34;
	ld.global.f32 	%f36, [%rd67+-8];
	mul.f32 	%f37, %f33, %f36;
	sub.f32 	%f38, %f35, %f37;
	add.f32 	%f39, %f159, %f38;
	mul.f32 	%f40, %f33, %f34;
	fma.rn.f32 	%f41, %f32, %f36, %f40;
	add.f32 	%f42, %f160, %f41;
	ld.const.f32 	%f43, [%rd70+-4];
	ld.const.f32 	%f44, [%rd69+-4];
	mul.f32 	%f45, %f2, %f44;
	fma.rn.f32 	%f46, %f1, %f43, %f45;
	ld.const.f32 	%f47, [%rd68+-4];
	fma.rn.f32 	%f48, %f3, %f47, %f46;
	cvt.f64.f32 	%fd3, %f48;
	mul.f64 	%fd4, %fd3, 0d401921FB54442D18;
	cvt.rn.f32.f64 	%f49, %fd4;
	cos.approx.f32 	%f50, %f49;
	sin.approx.f32 	%f51, %f49;
	ld.global.f32 	%f52, [%rd66+-4];
	mul.f32 	%f53, %f50, %f52;
	ld.global.f32 	%f54, [%rd67+-4];
	mul.f32 	%f55, %f51, %f54;
	sub.f32 	%f56, %f53, %f55;
	add.f32 	%f57, %f39, %f56;
	mul.f32 	%f58, %f51, %f52;
	fma.rn.f32 	%f59, %f50, %f54, %f58;
	add.f32 	%f60, %f42, %f59;
	ld.const.f32 	%f61, [%rd70];
	ld.const.f32 	%f62, [%rd69];
	mul.f32 	%f63, %f2, %f62;
	fma.rn.f32 	%f64, %f1, %f61, %f63;
	ld.const.f32 	%f65, [%rd68];
	fma.rn.f32 	%f66, %f3, %f65, %f64;
	cvt.f64.f32 	%fd5, %f66;
	mul.f64 	%fd6, %fd5, 0d401921FB54442D18;
	cvt.rn.f32.f64 	%f67, %fd6;
	cos.approx.f32 	%f68, %f67;
	sin.approx.f32 	%f69, %f67;
	ld.global.f32 	%f70, [%rd66];
	mul.f32 	%f71, %f68, %f70;
	ld.global.f32 	%f72, [%rd67];
	mul.f32 	%f73, %f69, %f72;
	sub.f32 	%f74, %f71, %f73;
	add.f32 	%f75, %f57, %f74;
	mul.f32 	%f76, %f69, %f70;
	fma.rn.f32 	%f77, %f68, %f72, %f76;
	add.f32 	%f78, %f60, %f77;
	ld.const.f32 	%f79, [%rd70+4];
	ld.const.f32 	%f80, [%rd69+4];
	mul.f32 	%f81, %f2, %f80;
	fma.rn.f32 	%f82, %f1, %f79, %f81;
	ld.const.f32 	%f83, [%rd68+4];
	fma.rn.f32 	%f84, %f3, %f83, %f82;
	cvt.f64.f32 	%fd7, %f84;
	mul.f64 	%fd8, %fd7, 0d401921FB54442D18;
	cvt.rn.f32.f64 	%f85, %fd8;
	cos.approx.f32 	%f86, %f85;
	sin.approx.f32 	%f87, %f85;
	ld.global.f32 	%f88, [%rd66+4];
	mul.f32 	%f89, %f86, %f88;
	ld.global.f32 	%f90, [%rd67+4];
	mul.f32 	%f91, %f87, %f90;
	sub.f32 	%f92, %f89, %f91;
	add.f32 	%f159, %f75, %f92;
	mul.f32 	%f93, %f87, %f88;
	fma.rn.f32 	%f94, %f86, %f90, %f93;
	add.f32 	%f160, %f78, %f94;
	add.s32 	%r17, %r17, 4;
	add.s64 	%rd70, %rd70, 16;
	add.s64 	%rd69, %rd69, 16;
	add.s64 	%rd68, %rd68, 16;
	add.s64 	%rd67, %rd67, 16;
	add.s64 	%rd66, %rd66, 16;
	setp.ne.s32 	%p3, %r17, 0;
	@%p3 bra 	$L__BB0_3;
$L__BB0_4:
	and.b32  	%r7, %r10, 3;
	setp.eq.s32 	%p4, %r7, 0;
	@%p4 bra 	$L__BB0_9;
	setp.eq.s32 	%p5, %r7, 1;
	@%p5 bra 	$L__BB0_7;
	ld.param.u64 	%rd64, [_Z12computeFieldPfS_S_S_S_S_S_S_i_param_7];
	mul.wide.u32 	%rd40, %r19, 4;
	mov.u64 	%rd41, dev_kx;
	add.s64 	%rd42, %rd41, %rd40;
	ld.const.f32 	%f96, [%rd42];
	mov.u64 	%rd43, dev_ky;
	add.s64 	%rd44, %rd43, %rd40;
	ld.const.f32 	%f97, [%rd44];
	mul.f32 	%f98, %f2, %f97;
	fma.rn.f32 	%f99, %f1, %f96, %f98;
	mov.u64 	%rd45, dev_kz;
	add.s64 	%rd46, %rd45, %rd40;
	ld.const.f32 	%f100, [%rd46];
	fma.rn.f32 	%f101, %f3, %f100, %f99;
	cvt.f64.f32 	%fd9, %f101;
	mul.f64 	%fd10, %fd9, 0d401921FB54442D18;
	cvt.rn.f32.f64 	%f102, %fd10;
	cos.approx.f32 	%f103, %f102;
	sin.approx.f32 	%f104, %f102;
	add.s64 	%rd47, %rd2, %rd40;
	ld.global.f32 	%f105, [%rd47];
	mul.f32 	%f106, %f103, %f105;
	cvta.to.global.u64 	%rd48, %rd64;
	add.s64 	%rd49, %rd48, %rd40;
	ld.global.f32 	%f107, [%rd49];
	mul.f32 	%f108, %f104, %f107;
	sub.f32 	%f109, %f106, %f108;
	add.f32 	%f110, %f159, %f109;
	mul.f32 	%f111, %f104, %f105;
	fma.rn.f32 	%f112, %f103, %f107, %f111;
	add.f32 	%f113, %f160, %f112;
	ld.const.f32 	%f114, [%rd42+4];
	ld.const.f32 	%f115, [%rd44+4];
	mul.f32 	%f116, %f2, %f115;
	fma.rn.f32 	%f117, %f1, %f114, %f116;
	ld.const.f32 	%f118, [%rd46+4];
	fma.rn.f32 	%f119, %f3, %f118, %f117;
	cvt.f64.f32 	%fd11, %f119;
	mul.f64 	%fd12, %fd11, 0d401921FB54442D18;
	cvt.rn.f32.f64 	%f120, %fd12;
	cos.approx.f32 	%f121, %f120;
	sin.approx.f32 	%f122, %f120;
	ld.global.f32 	%f123, [%rd47+4];
	mul.f32 	%f124, %f121, %f123;
	ld.global.f32 	%f125, [%rd49+4];
	mul.f32 	%f126, %f122, %f125;
	sub.f32 	%f127, %f124, %f126;
	add.f32 	%f159, %f110, %f127;
	mul.f32 	%f128, %f122, %f123;
	fma.rn.f32 	%f129, %f121, %f125, %f128;
	add.f32 	%f160, %f113, %f129;
	add.s32 	%r19, %r19, 2;
$L__BB0_7:
	and.b32  	%r16, %r10, 1;
	setp.eq.b32 	%p6, %r16, 1;
	not.pred 	%p7, %p6;
	@%p7 bra 	$L__BB0_9;
	ld.param.u64 	%rd65, [_Z12computeFieldPfS_S_S_S_S_S_S_i_param_7];
	mul.wide.u32 	%rd50, %r19, 4;
	mov.u64 	%rd51, dev_kx;
	add.s64 	%rd52, %rd51, %rd50;
	ld.const.f32 	%f130, [%rd52];
	mov.u64 	%rd53, dev_ky;
	add.s64 	%rd54, %rd53, %rd50;
	ld.const.f32 	%f131, [%rd54];
	mul.f32 	%f132, %f2, %f131;
	fma.rn.f32 	%f133, %f1, %f130, %f132;
	mov.u64 	%rd55, dev_kz;
	add.s64 	%rd56, %rd55, %rd50;
	ld.const.f32 	%f134, [%rd56];
	fma.rn.f32 	%f135, %f3, %f134, %f133;
	cvt.f64.f32 	%fd13, %f135;
	mul.f64 	%fd14, %fd13, 0d401921FB54442D18;
	cvt.rn.f32.f64 	%f136, %fd14;
	cos.approx.f32 	%f137, %f136;
	sin.approx.f32 	%f138, %f136;
	add.s64 	%rd57, %rd2, %rd50;
	ld.global.f32 	%f139, [%rd57];
	mul.f32 	%f140, %f137, %f139;
	cvta.to.global.u64 	%rd58, %rd65;
	add.s64 	%rd59, %rd58, %rd50;
	ld.global.f32 	%f141, [%rd59];
	mul.f32 	%f142, %f138, %f141;
	sub.f32 	%f143, %f140, %f142;
	add.f32 	%f159, %f159, %f143;
	mul.f32 	%f144, %f138, %f139;
	fma.rn.f32 	%f145, %f137, %f141, %f144;
	add.f32 	%f160, %f160, %f145;
$L__BB0_9:
	ld.param.u64 	%rd63, [_Z12computeFieldPfS_S_S_S_S_S_S_i_param_2];
	cvta.to.global.u64 	%rd60, %rd63;
	st.global.f32 	[%rd3], %f159;
	st.global.f32 	[%rd4], %f160;
	mul.f32 	%f146, %f160, %f160;
	fma.rn.f32 	%f147, %f159, %f159, %f146;
	sqrt.rn.f32 	%f148, %f147;
	mul.wide.s32 	%rd61, %r1, 4;
	add.s64 	%rd62, %rd60, %rd61;
	st.global.f32 	[%rd62], %f148;
	ret;

}


// ===== COMPILED SASS (sm_100) =====

	.target	sm_100

	.elftype	@"ET_EXEC"


//--------------------- .note.nv.tkinfo           --------------------------
	.section	.note.nv.tkinfo,"",@"SHT_NOTE"
	.sectionflags	@"SHF_NOTE_NV_TKINFO"
	.tkinfo
        /*0018*/ 	.word	0x00000002
        /*0030*/ 	.string	""
        /*0030*/ 	.string	"ptxas"
        /*0030*/ 	.string	"Cuda compilation tools, release 13.0, V13.0.88"
        /*0030*/ 	.string	"Build cuda_13.0.r13.0/compiler.36424714_0"
        /*0030*/ 	.string	"-arch sm_100 -m 64 "



//--------------------- .note.nv.cuinfo           --------------------------
	.section	.note.nv.cuinfo,"",@"SHT_NOTE"
	.sectionflags	@"SHF_NOTE_NV_CUINFO"
        /*0018*/ 	.short	0x0002
        /*001a*/ 	.short	0x0064
        /*001c*/ 	.short	0x0082
	.zero		2


//--------------------- .nv.info                  --------------------------
	.section	.nv.info,"",@"SHT_CUDA_INFO"
	.align	4


	//----- nvinfo : EIATTR_REGCOUNT
	.align		4
        /*0000*/ 	.byte	0x04, 0x2f
        /*0002*/ 	.short	(.L_4 - .L_3)
	.align		4
.L_3:
        /*0004*/ 	.word	index@(_Z12computeFieldPfS_S_S_S_S_S_S_i)
        /*0008*/ 	.word	0x00000020


	//----- nvinfo : EIATTR_FRAME_SIZE
	.align		4
.L_4:
        /*000c*/ 	.byte	0x04, 0x11
        /*000e*/ 	.short	(.L_6 - .L_5)
	.align		4
.L_5:
        /*0010*/ 	.word	index@($__internal_0_$__cuda_sm20_sqrt_rn_f32_slowpath)
        /*0014*/ 	.word	0x00000000


	//----- nvinfo : EIATTR_FRAME_SIZE
	.align		4
.L_6:
        /*0018*/ 	.byte	0x04, 0x11
        /*001a*/ 	.short	(.L_8 - .L_7)
	.align		4
.L_7:
        /*001c*/ 	.word	index@(_Z12computeFieldPfS_S_S_S_S_S_S_i)
        /*0020*/ 	.word	0x00000000


	//----- nvinfo : EIATTR_MIN_STACK_SIZE
	.align		4
.L_8:
        /*0024*/ 	.byte	0x04, 0x12
        /*0026*/ 	.short	(.L_10 - .L_9)
	.align		4
.L_9:
        /*0028*/ 	.word	index@(_Z12computeFieldPfS_S_S_S_S_S_S_i)
        /*002c*/ 	.word	0x00000000
.L_10:


//--------------------- .nv.compat                --------------------------
	.section	.nv.compat,"",@"SHT_CUDA_COMPAT_INFO"
	.align	4
        /*0000*/ 	.byte	0x02, 0x09, 0x00, 0x00, 0x02, 0x02, 0x01, 0x00, 0x02, 0x05, 0x05, 0x00, 0x03, 0x07, 0x01, 0x01
        /*0010*/ 	.byte	0x02, 0x03, 0x00, 0x00, 0x02, 0x06, 0x01, 0x00, 0x04, 0x0b, 0x08, 0x00, 0x01, 0x00, 0x00, 0x00
        /*0020*/ 	.byte	0x00, 0x00, 0x00, 0x00


//--------------------- .nv.info._Z12computeFieldPfS_S_S_S_S_S_S_i --------------------------
	.section	.nv.info._Z12computeFieldPfS_S_S_S_S_S_S_i,"",@"SHT_CUDA_INFO"
	.sectionflags	@""
	.align	4


	//----- nvinfo : EIATTR_CUDA_API_VERSION
	.align		4
        /*0000*/ 	.byte	0x04, 0x37
        /*0002*/ 	.short	(.L_12 - .L_11)
.L_11:
        /*0004*/ 	.word	0x00000082


	//----- nvinfo : EIATTR_KPARAM_INFO
	.align		4
.L_12:
        /*0008*/ 	.byte	0x04, 0x17
        /*000a*/ 	.short	(.L_14 - .L_13)
.L_13:
        /*000c*/ 	.word	0x00000000
        /*0010*/ 	.short	0x0008
        /*0012*/ 	.short	0x0040
        /*0014*/ 	.byte	0x00, 0xf0, 0x11, 0x00


	//----- nvinfo : EIATTR_KPARAM_INFO
	.align		4
.L_14:
        /*0018*/ 	.byte	0x04, 0x17
        /*001a*/ 	.short	(.L_16 - .L_15)
.L_15:
        /*001c*/ 	.word	0x00000000
        /*0020*/ 	.short	0x0007
        /*0022*/ 	.short	0x0038
        /*0024*/ 	.byte	0x00, 0xf5, 0x21, 0x00


	//----- nvinfo : EIATTR_KPARAM_INFO
	.align		4
.L_16:
        /*0028*/ 	.byte	0x04, 0x17
        /*002a*/ 	.short	(.L_18 - .L_17)
.L_17:
        /*002c*/ 	.word	0x00000000
        /*0030*/ 	.short	0x0006
        /*0032*/ 	.short	0x0030
        /*0034*/ 	.byte	0x00, 0xf5, 0x21, 0x00


	//----- nvinfo : EIATTR_KPARAM_INFO
	.align		4
.L_18:
        /*0038*/ 	.byte	0x04, 0x17
        /*003a*/ 	.short	(.L_20 - .L_19)
.L_19:
        /*003c*/ 	.word	0x00000000
        /*0040*/ 	.short	0x0005
        /*0042*/ 	.short	0x0028
        /*0044*/ 	.byte	0x00, 0xf5, 0x21, 0x00


	//----- nvinfo : EIATTR_KPARAM_INFO
	.align		4
.L_20:
        /*0048*/ 	.byte	0x04, 0x17
        /*004a*/ 	.short	(.L_22 - .L_21)
.L_21:
        /*004c*/ 	.word	0x00000000
        /*0050*/ 	.short	0x0004
        /*0052*/ 	.short	0x0020
        /*0054*/ 	.byte	0x00, 0xf5, 0x21, 0x00


	//----- nvinfo : EIATTR_KPARAM_INFO
	.align		4
.L_22:
        /*0058*/ 	.byte	0x04, 0x17
        /*005a*/ 	.short	(.L_24 - .L_23)
.L_23:
        /*005c*/ 	.word	0x00000000
        /*0060*/ 	.short	0x0003
        /*0062*/ 	.short	0x0018
        /*0064*/ 	.byte	0x00, 0xf5, 0x21, 0x00


	//----- nvinfo : EIATTR_KPARAM_INFO
	.align		4
.L_24:
        /*0068*/ 	.byte	0x04, 0x17
        /*006a*/ 	.short	(.L_26 - .L_25)
.L_25:
        /*006c*/ 	.word	0x00000000
        /*0070*/ 	.short	0x0002
        /*0072*/ 	.short	0x0010
        /*0074*/ 	.byte	0x00, 0xf5, 0x21, 0x00


	//----- nvinfo : EIATTR_KPARAM_INFO
	.align		4
.L_26:
        /*0078*/ 	.byte	0x04, 0x17
        /*007a*/ 	.short	(.L_28 - .L_27)
.L_27:
        /*007c*/ 	.word	0x00000000
        /*0080*/ 	.short	0x0001
        /*0082*/ 	.short	0x0008
        /*0084*/ 	.byte	0x00, 0xf5, 0x21, 0x00


	//----- nvinfo : EIATTR_KPARAM_INFO
	.align		4
.L_28:
        /*0088*/ 	.byte	0x04, 0x17
        /*008a*/ 	.short	(.L_30 - .L_29)
.L_29:
        /*008c*/ 	.word	0x00000000
        /*0090*/ 	.short	0x0000
        /*0092*/ 	.short	0x0000
        /*0094*/ 	.byte	0x00, 0xf5, 0x21, 0x00


	//----- nvinfo : EIATTR_SPARSE_MMA_MASK
	.align		4
.L_30:
        /*0098*/ 	.byte	0x03, 0x50
        /*009a*/ 	.short	0x0000


	//----- nvinfo : EIATTR_MAXREG_COUNT
	.align		4
        /*009c*/ 	.byte	0x03, 0x1b
        /*009e*/ 	.short	0x00ff


	//----- nvinfo : EIATTR_MERCURY_ISA_VERSION
	.align		4
        /*00a0*/ 	.byte	0x03, 0x5f
        /*00a2*/ 	.short	0x0101


	//----- nvinfo : EIATTR_VRC_CTA_INIT_COUNT
	.align		4
        /*00a4*/ 	.byte	0x02, 0x4a
	.zero		1
	.zero		1


	//----- nvinfo : EIATTR_EXIT_INSTR_OFFSETS
	.align		4
        /*00a8*/ 	.byte	0x04, 0x1c
        /*00aa*/ 	.short	(.L_32 - .L_31)


	//   ....[0]....
.L_31:
        /*00ac*/ 	.word	0x00000eb0


	//----- nvinfo : EIATTR_CRS_STACK_SIZE
	.align		4
.L_32:
        /*00b0*/ 	.byte	0x04, 0x1e
        /*00b2*/ 	.short	(.L_34 - .L_33)
.L_33:
        /*00b4*/ 	.word	0x00000000


	//----- nvinfo : EIATTR_CBANK_PARAM_SIZE
	.align		4
.L_34:
        /*00b8*/ 	.byte	0x03, 0x19
        /*00ba*/ 	.short	0x0044


	//----- nvinfo : EIATTR_PARAM_CBANK
	.align		4
        /*00bc*/ 	.byte	0x04, 0x0a
        /*00be*/ 	.short	(.L_36 - .L_35)
	.align		4
.L_35:
        /*00c0*/ 	.word	index@(.nv.constant0._Z12computeFieldPfS_S_S_S_S_S_S_i)
        /*00c4*/ 	.short	0x0380
        /*00c6*/ 	.short	0x0044


	//----- nvinfo : EIATTR_SW_WAR
	.align		4
.L_36:
        /*00c8*/ 	.byte	0x04, 0x36
        /*00ca*/ 	.short	(.L_38 - .L_37)
.L_37:
        /*00cc*/ 	.word	0x00000008
.L_38:


//--------------------- .nv.callgraph             --------------------------
	.section	.nv.callgraph,"",@"SHT_CUDA_CALLGRAPH"
	.align	4
	.sectionentsize	8
	.align		4
        /*0000*/ 	.word	0x00000000
	.align		4
        /*0004*/ 	.word	0xffffffff
	.align		4
        /*0008*/ 	.word	0x00000000
	.align		4
        /*000c*/ 	.word	0xfffffffe
	.align		4
        /*0010*/ 	.word	0x00000000
	.align		4
        /*0014*/ 	.word	0xfffffffd
	.align		4
        /*0018*/ 	.word	0x00000000
	.align		4
        /*001c*/ 	.word	0xfffffffc


//--------------------- .nv.constant3             --------------------------
	.section	.nv.constant3,"a",@progbits
	.align	4
.nv.constant3:
	.type		dev_kx,@object
	.size		dev_kx,(dev_ky - dev_kx)
dev_kx:
	.zero		1024
	.type		dev_ky,@object
	.size		dev_ky,(dev_kz - dev_ky)
dev_ky:
	.zero		1024
	.type		dev_kz,@object
	.size		dev_kz,(.L_2 - dev_kz)
dev_kz:
	.zero		1024
.L_2:


//--------------------- .text._Z12computeFieldPfS_S_S_S_S_S_S_i --------------------------
	.section	.text._Z12computeFieldPfS_S_S_S_S_S_S_i,"ax",@progbits
	.align	128
        .global         _Z12computeFieldPfS_S_S_S_S_S_S_i
        .type           _Z12computeFieldPfS_S_S_S_S_S_S_i,@function
        .size           _Z12computeFieldPfS_S_S_S_S_S_S_i,(.L_x_9 - _Z12computeFieldPfS_S_S_S_S_S_S_i)
        .other          _Z12computeFieldPfS_S_S_S_S_S_S_i,@"STO_CUDA_ENTRY STV_DEFAULT"
_Z12computeFieldPfS_S_S_S_S_S_S_i:
.text._Z12computeFieldPfS_S_S_S_S_S_S_i:
[----:B------:R-:W-:Y:S01]  /*0000*/  LDC R1, c[0x0][0x37c] ;  /* 0x0000df00ff017b82 */ /* 0x000fe20000000800 */
[----:B------:R-:W0:Y:S07]  /*0010*/  S2R R0, SR_CTAID.X ;  /* 0x0000000000007919 */ /* 0x000e2e0000002500 */
[----:B------:R-:W1:Y:S01]  /*0020*/  LDC.64 R4, c[0x0][0x380] ;  /* 0x0000e000ff047b82 */ /* 0x000e620000000a00 */
[----:B------:R-:W2:Y:S01]  /*0030*/  LDCU.64 UR16, c[0x0][0x358] ;  /* 0x00006b00ff1077ac */ /* 0x000ea20008000a00 */
[----:B------:R-:W0:Y:S01]  /*0040*/  S2R R7, SR_TID.X ;  /* 0x0000000000077919 */ /* 0x000e220000002100 */
[----:B------:R-:W3:Y:S05]  /*0050*/  LDCU UR9, c[0x0][0x3c0] ;  /* 0x00007800ff0977ac */ /* 0x000eea0008000800 */
[----:B------:R-:W4:Y:S01]  /*0060*/  LDC.64 R2, c[0x0][0x388] ;  /* 0x0000e200ff027b82 */ /* 0x000f220000000a00 */
[----:B0-----:R-:W-:-:S05]  /*0070*/  LEA R0, R0, R7, 0x8 ;  /* 0x0000000700007211 */ /* 0x001fca00078e40ff */
[----:B-1----:R-:W-:-:S04]  /*0080*/  IMAD.WIDE R4, R0, 0x4, R4 ;  /* 0x0000000400047825 */ /* 0x002fc800078e0204 */
[----:B----4-:R-:W-:Y:S01]  /*0090*/  IMAD.WIDE R2, R0, 0x4, R2 ;  /* 0x0000000400027825 */ /* 0x010fe200078e0202 */
[----:B--2---:R0:W5:Y:S04]  /*00a0*/  LDG.E R19, desc[UR16][R4.64] ;  /* 0x0000001004137981 */ /* 0x004168000c1e1900 */
[----:B------:R0:W5:Y:S01]  /*00b0*/  LDG.E R17, desc[UR16][R2.64] ;  /* 0x0000001002117981 */ /* 0x000162000c1e1900 */
[----:B---3--:R-:W-:-:S09]  /*00c0*/  UISETP.GE.AND UP0, UPT, UR9, 0x1, UPT ;  /* 0x000000010900788c */ /* 0x008fd2000bf06270 */
[----:B0-----:R-:W-:Y:S05]  /*00d0*/  BRA.U !UP0, `(.L_x_0) ;  /* 0x0000000d08247547 */ /* 0x001fea000b800000 */
[----:B------:R-:W0:Y:S08]  /*00e0*/  LDC.64 R6, c[0x0][0x398] ;  /* 0x0000e600ff067b82 */ /* 0x000e300000000a00 */
[----:B------:R-:W1:Y:S08]  /*00f0*/  LDC.64 R8, c[0x0][0x3a0] ;  /* 0x0000e800ff087b82 */ /* 0x000e700000000a00 */
[----:B------:R-:W2:Y:S01]  /*0100*/  LDC.64 R10, c[0x0][0x3a8] ;  /* 0x0000ea00ff0a7b82 */ /* 0x000ea20000000a00 */
[----:B0-----:R-:W-:-:S05]  /*0110*/  IMAD.WIDE R6, R0, 0x4, R6 ;  /* 0x0000000400067825 */ /* 0x001fca00078e0206 */
[----:B------:R0:W5:Y:S01]  /*0120*/  LDG.E R14, desc[UR16][R6.64] ;  /* 0x00000010060e7981 */ /* 0x000162000c1e1900 */
[----:B-1----:R-:W-:-:S05]  /*0130*/  IMAD.WIDE R8, R0, 0x4, R8 ;  /* 0x0000000400087825 */ /* 0x002fca00078e0208 */
[----:B------:R0:W5:Y:S01]  /*0140*/  LDG.E R15, desc[UR16][R8.64] ;  /* 0x00000010080f7981 */ /* 0x000162000c1e1900 */
[----:B--2---:R-:W-:-:S05]  /*0150*/  IMAD.WIDE R10, R0, 0x4, R10 ;  /* 0x00000004000a7825 */ /* 0x004fca00078e020a */
[----:B------:R0:W5:Y:S01]  /*0160*/  LDG.E R16, desc[UR16][R10.64] ;  /* 0x000000100a107981 */ /* 0x000162000c1e1900 */
[----:B------:R-:W-:Y:S02]  /*0170*/  UISETP.GE.U32.AND UP1, UPT, UR9, 0x4, UPT ;  /* 0x000000040900788c */ /* 0x000fe4000bf26070 */
[----:B------:R-:W-:Y:S01]  /*0180*/  ULOP3.LUT UP0, UR11, UR9, 0x3, URZ, 0xc0, !UPT ;  /* 0x00000003090b7892 */ /* 0x000fe2000f80c0ff */
[----:B------:R-:W-:-:S06]  /*0190*/  UMOV UR4, URZ ;  /* 0x000000ff00047c82 */ /* 0x000fcc0008000000 */
[----:B0-----:R-:W-:Y:S05]  /*01a0*/  BRA.U !UP1, `(.L_x_1) ;  /* 0x0000000509907547 */ /* 0x001fea000b800000 */
[----:B------:R-:W0:Y:S01]  /*01b0*/  LDCU.128 UR12, c[0x0][0x3b0] ;  /* 0x00007600ff0c77ac */ /* 0x000e220008000c00 */
[----:B------:R-:W-:Y:S01]  /*01c0*/  ULOP3.LUT UR4, UR9, 0x7ffffffc, URZ, 0xc0, !UPT ;  /* 0x7ffffffc09047892 */ /* 0x000fe2000f8ec0ff */
[----:B------:R-:W-:-:S03]  /*01d0*/  UMOV UR18, 0x8 ;  /* 0x0000000800127882 */ /* 0x000fc60000000000 */
[----:B------:R-:W-:Y:S02]  /*01e0*/  UIADD3 UR10, UPT, UPT, -UR4, URZ, URZ ;  /* 0x000000ff040a7290 */ /* 0x000fe4000fffe1ff */
[----:B0-----:R-:W-:Y:S02]  /*01f0*/  UIADD3 UR5, UP2, UPT, UR12, 0x8, URZ ;  /* 0x000000080c057890 */ /* 0x001fe4000ff5e0ff */
[----:B------:R-:W-:Y:S02]  /*0200*/  UIADD3 UR7, UP1, UPT, UR14, 0x8, URZ ;  /* 0x000000080e077890 */ /* 0x000fe4000ff3e0ff */
[----:B------:R-:W-:Y:S02]  /*0210*/  UIADD3.X UR6, UPT, UPT, URZ, UR13, URZ, UP2, !UPT ;  /* 0x0000000dff067290 */ /* 0x000fe400097fe4ff */
[----:B------:R-:W-:Y:S01]  /*0220*/  UIADD3.X UR8, UPT, UPT, URZ, UR15, URZ, UP1, !UPT ;  /* 0x0000000fff087290 */ /* 0x000fe20008ffe4ff */
[----:B------:R-:W-:Y:S01]  /*0230*/  MOV R8, UR5 ;  /* 0x0000000500087c02 */ /* 0x000fe20008000f00 */
[----:B------:R-:W-:Y:S01]  /*0240*/  UMOV UR5, 0x808 ;  /* 0x0000080800057882 */ /* 0x000fe20000000000 */
[----:B------:R-:W-:-:S02]  /*0250*/  MOV R6, UR7 ;  /* 0x0000000700067c02 */ /* 0x000fc40008000f00 */
[----:B------:R-:W-:Y:S02]  /*0260*/  MOV R9, UR6 ;  /* 0x0000000600097c02 */ /* 0x000fe40008000f00 */
[----:B------:R-:W-:Y:S01]  /*0270*/  MOV R7, UR8 ;  /* 0x0000000800077c02 */ /* 0x000fe20008000f00 */
[----:B------:R-:W-:-:S06]  /*0280*/  UMOV UR8, 0x408 ;  /* 0x0000040800087882 */ /* 0x000fcc0000000000 */
.L_x_2:
[----:B------:R-:W2:Y:S01]  /*0290*/  LDG.E R18, desc[UR16][R6.64+-0x8] ;  /* 0xfffff81006127981 */ /* 0x000ea2000c1e1900 */
[----:B------:R-:W0:Y:S03]  /*02a0*/  LDCU.64 UR12, c[0x3][UR8+-0x8] ;  /* 0x00ffff00080c77ac */ /* 0x000e260008000a00 */
[----:B------:R-:W3:Y:S01]  /*02b0*/  LDG.E R22, desc[UR16][R8.64+-0x8] ;  /* 0xfffff81008167981 */ /* 0x000ee2000c1e1900 */
[----:B------:R-:W1:Y:S03]  /*02c0*/  LDCU.64 UR6, c[0x3][UR18+-0x8] ;  /* 0x00ffff00120677ac */ /* 0x000e660008000a00 */
[----:B------:R-:W4:Y:S01]  /*02d0*/  LDG.E R20, desc[UR16][R6.64+-0x4] ;  /* 0xfffffc1006147981 */ /* 0x000f22000c1e1900 */
[----:B------:R-:W1:Y:S03]  /*02e0*/  LDCU.64 UR14, c[0x3][UR5+-0x8] ;  /* 0x00ffff00050e77ac */ /* 0x000e660008000a00 */
[----:B------:R-:W4:Y:S01]  /*02f0*/  LDG.E R21, desc[UR16][R8.64+-0x4] ;  /* 0xfffffc1008157981 */ /* 0x000f22000c1e1900 */
[----:B------:R-:W-:Y:S01]  /*0300*/  UMOV UR20, 0x54442d18 ;  /* 0x54442d1800147882 */ /* 0x000fe20000000000 */
[----:B------:R-:W-:Y:S01]  /*0310*/  UMOV UR21, 0x401921fb ;  /* 0x401921fb00157882 */ /* 0x000fe20000000000 */
[----:B0----5:R-:W-:-:S04]  /*0320*/  FMUL R11, R15, UR12 ;  /* 0x0000000c0f0b7c20 */ /* 0x021fc80008400000 */
[----:B-1----:R-:W-:-:S04]  /*0330*/  FFMA R11, R14, UR6, R11 ;  /* 0x000000060e0b7c23 */ /* 0x002fc8000800000b */
[----:B------:R-:W-:Y:S01]  /*0340*/  FFMA R24, R16, UR14, R11 ;  /* 0x0000000e10187c23 */ /* 0x000fe2000800000b */
[C---:B------:R-:W-:Y:S01]  /*0350*/  FMUL R11, R15.reuse, UR13 ;  /* 0x0000000d0f0b7c20 */ /* 0x040fe20008400000 */
[----:B------:R-:W0:Y:S02]  /*0360*/  LDCU.64 UR12, c[0x3][UR8] ;  /* 0x00c00000080c77ac */ /* 0x000e240008000a00 */
[----:B------:R-:W1:Y:S01]  /*0370*/  F2F.F64.F32 R12, R24 ;  /* 0x00000018000c7310 */ /* 0x000e620000201800 */
[----:B------:R-:W-:Y:S01]  /*0380*/  FFMA R11, R14, UR7, R11 ;  /* 0x000000070e0b7c23 */ /* 0x000fe2000800000b */
[----:B------:R-:W0:Y:S03]  /*0390*/  LDCU.64 UR6, c[0x3][UR18] ;  /* 0x00c00000120677ac */ /* 0x000e260008000a00 */
[----:B------:R-:W-:Y:S01]  /*03a0*/  FFMA R25, R16, UR15, R11 ;  /* 0x0000000f10197c23 */ /* 0x000fe2000800000b */
[----:B------:R-:W0:Y:S03]  /*03b0*/  LDCU.64 UR14, c[0x3][UR5] ;  /* 0x00c00000050e77ac */ /* 0x000e260008000a00 */
[----:B------:R0:W0:Y:S01]  /*03c0*/  F2F.F64.F32 R10, R25 ;  /* 0x00000019000a7310 */ /* 0x0000220000201800 */
[----:B-1----:R-:W-:Y:S01]  /*03d0*/  DMUL R12, R12, UR20 ;  /* 0x000000140c0c7c28 */ /* 0x002fe20008000000 */
[----:B0-----:R-:W-:-:S04]  /*03e0*/  FMUL R25, R15, UR12 ;  /* 0x0000000c0f197c20 */ /* 0x001fc80008400000 */
[----:B------:R-:W-:Y:S01]  /*03f0*/  FFMA R29, R14, UR6, R25 ;  /* 0x000000060e1d7c23 */ /* 0x000fe20008000019 */
[----:B------:R-:W-:-:S04]  /*0400*/  DMUL R10, R10, UR20 ;  /* 0x000000140a0a7c28 */ /* 0x000fc80008000000 */
[----:B------:R0:W1:Y:S01]  /*0410*/  F2F.F32.F64 R12, R12 ;  /* 0x0000000c000c7310 */ /* 0x0000620000301000 */
[----:B------:R-:W-:-:S07]  /*0420*/  FFMA R29, R16, UR14, R29 ;  /* 0x0000000e101d7c23 */ /* 0x000fce000800001d */
[----:B------:R-:W-:Y:S01]  /*0430*/  F2F.F32.F64 R23, R10 ;  /* 0x0000000a00177310 */ /* 0x000fe20000301000 */
[----:B0-----:R-:W-:-:S04]  /*0440*/  FMUL R13, R15, UR13 ;  /* 0x0000000d0f0d7c20 */ /* 0x001fc80008400000 */
[----:B------:R-:W-:Y:S01]  /*0450*/  FFMA R24, R14, UR7, R13 ;  /* 0x000000070e187c23 */ /* 0x000fe2000800000d */
[----:B-1----:R-:W-:Y:S02]  /*0460*/  FMUL.RZ R26, R12, 0.15915493667125701904 ;  /* 0x3e22f9830c1a7820 */ /* 0x002fe4000040c000 */
[----:B------:R-:W0:Y:S01]  /*0470*/  F2F.F64.F32 R12, R29 ;  /* 0x0000001d000c7310 */ /* 0x000e220000201800 */
[----:B------:R-:W-:-:S07]  /*0480*/  FFMA R28, R16, UR15, R24 ;  /* 0x0000000f101c7c23 */ /* 0x000fce0008000018 */
[----:B------:R-:W2:Y:S01]  /*0490*/  MUFU.SIN R27, R26 ;  /* 0x0000001a001b7308 */ /* 0x000ea20000000400 */
[----:B0-----:R-:W-:-:S07]  /*04a0*/  DMUL R12, R12, UR20 ;  /* 0x000000140c0c7c28 */ /* 0x001fce0008000000 */
[----:B------:R3:W0:Y:S08]  /*04b0*/  MUFU.COS R25, R26 ;  /* 0x0000001a00197308 */ /* 0x0006300000000000 */
[----:B------:R1:W0:Y:S02]  /*04c0*/  F2F.F64.F32 R10, R28 ;  /* 0x0000001c000a7310 */ /* 0x0002240000201800 */
[----:B-1----:R-:W-:-:S06]  /*04d0*/  FMUL.RZ R28, R23, 0.15915493667125701904 ;  /* 0x3e22f983171c7820 */ /* 0x002fcc000040c000 */
[----:B------:R-:W1:Y:S01]  /*04e0*/  F2F.F32.F64 R12, R12 ;  /* 0x0000000c000c7310 */ /* 0x000e620000301000 */
[----:B0-----:R-:W-:-:S07]  /*04f0*/  DMUL R10, R10, UR20 ;  /* 0x000000140a0a7c28 */ /* 0x001fce0008000000 */
[----:B------:R-:W4:Y:S01]  /*0500*/  MUFU.SIN R23, R28 ;  /* 0x0000001c00177308 */ /* 0x000f220000000400 */
[C---:B--2---:R-:W-:Y:S01]  /*0510*/  FMUL R24, R27.reuse, R18 ;  /* 0x000000121b187220 */ /* 0x044fe20000400000 */
[----:B---3--:R-:W-:-:S03]  /*0520*/  FMUL R26, R27, R22 ;  /* 0x000000161b1a7220 */ /* 0x008fc60000400000 */
[----:B------:R-:W-:-:S03]  /*0530*/  FFMA R24, R25, R22, -R24 ;  /* 0x0000001619187223 */ /* 0x000fc60000000818 */
[----:B------:R-:W0:Y:S01]  /*0540*/  MUFU.COS R22, R28 ;  /* 0x0000001c00167308 */ /* 0x000e220000000000 */
[----:B------:R-:W-:Y:S01]  /*0550*/  FFMA R18, R25, R18, R26 ;  /* 0x0000001219127223 */ /* 0x000fe2000000001a */
[C---:B----4-:R-:W-:Y:S01]  /*0560*/  FMUL R27, R23.reuse, R20 ;  /* 0x00000014171b7220 */ /* 0x050fe20000400000 */
[----:B------:R-:W2:Y:S04]  /*0570*/  LDG.E R25, desc[UR16][R8.64] ;  /* 0x0000001008197981 */ /* 0x000ea8000c1e1900 */
[----:B------:R-:W3:Y:S01]  /*0580*/  LDG.E R26, desc[UR16][R6.64] ;  /* 0x00000010061a7981 */ /* 0x000ee2000c1e1900 */
[----:B------:R-:W-:-:S03]  /*0590*/  FMUL R29, R23, R21 ;  /* 0x00000015171d7220 */ /* 0x000fc60000400000 */
[----:B------:R-:W4:Y:S01]  /*05a0*/  LDG.E R23, desc[UR16][R8.64+0x4] ;  /* 0x0000041008177981 */ /* 0x000f22000c1e1900 */
[----:B0-----:R-:W-:-:S03]  /*05b0*/  FFMA R27, R22, R21, -R27 ;  /* 0x00000015161b7223 */ /* 0x001fc6000000081b */
[----:B------:R0:W4:Y:S01]  /*05c0*/  LDG.E R21, desc[UR16][R6.64+0x4] ;  /* 0x0000041006157981 */ /* 0x000122000c1e1900 */
[----:B------:R-:W0:Y:S01]  /*05d0*/  F2F.F32.F64 R10, R10 ;  /* 0x0000000a000a7310 */ /* 0x000e220000301000 */
[----:B-1----:R-:W-:Y:S01]  /*05e0*/  FMUL.RZ R28, R12, 0.15915493667125701904 ;  /* 0x3e22f9830c1c7820 */ /* 0x002fe2000040c000 */
[----:B------:R-:W-:-:S06]  /*05f0*/  FFMA R20, R22, R20, R29 ;  /* 0x0000001416147223 */ /* 0x000fcc000000001d */
[----:B------:R-:W2:Y:S01]  /*0600*/  MUFU.SIN R12, R28 ;  /* 0x0000001c000c7308 */ /* 0x000ea20000000400 */
[----:B0-----:R-:W-:-:S07]  /*0610*/  FMUL.RZ R29, R10, 0.15915493667125701904 ;  /* 0x3e22f9830a1d7820 */ /* 0x001fce000040c000 */
[----:B------:R-:W0:Y:S01]  /*0620*/  MUFU.COS R13, R28 ;  /* 0x0000001c000d7308 */ /* 0x000e220000000000 */
[----:B------:R-:W-:-:S07]  /*0630*/  FADD R17, R18, R17 ;  /* 0x0000001112117221 */ /* 0x000fce0000000000 */
[----:B------:R-:W4:Y:S01]  /*0640*/  MUFU.SIN R10, R29 ;  /* 0x0000001d000a7308 */ /* 0x000f220000000400 */
[----:B------:R-:W-:-:S07]  /*0650*/  UIADD3 UR10, UPT, UPT, UR10, 0x4, URZ ;  /* 0x000000040a0a7890 */ /* 0x000fce000fffe0ff */
[----:B------:R-:W1:Y:S01]  /*0660*/  MUFU.COS R18, R29 ;  /* 0x0000001d00127308 */ /* 0x000e620000000000 */
[----:B------:R-:W-:Y:S01]  /*0670*/  FADD R24, R24, R19 ;  /* 0x0000001318187221 */ /* 0x000fe20000000000 */
[----:B------:R-:W-:Y:S01]  /*0680*/  UISETP.NE.AND UP1, UPT, UR10, URZ, UPT ;  /* 0x000000ff0a00728c */ /* 0x000fe2000bf25270 */
[----:B------:R-:W-:Y:S02]  /*0690*/  FADD R17, R17, R20 ;  /* 0x0000001411117221 */ /* 0x000fe40000000000 */
[----:B------:R-:W-:Y:S01]  /*06a0*/  FADD R24, R24, R27 ;  /* 0x0000001b18187221 */ /* 0x000fe20000000000 */
[----:B------:R-:W-:Y:S02]  /*06b0*/  IADD3 R6, P0, PT, R6, 0x10, RZ ;  /* 0x0000001006067810 */ /* 0x000fe40007f1e0ff */
[----:B------:R-:W-:Y:S02]  /*06c0*/  IADD3 R8, P1, PT, R8, 0x10, RZ ;  /* 0x0000001008087810 */ /* 0x000fe40007f3e0ff */
[----:B------:R-:W-:-:S02]  /*06d0*/  IADD3.X R7, PT, PT, RZ, R7, RZ, P0, !PT ;  /* 0x00000007ff077210 */ /* 0x000fc400007fe4ff */
[----:B------:R-:W-:Y:S01]  /*06e0*/  IADD3.X R9, PT, PT, RZ, R9, RZ, P1, !PT ;  /* 0x00000009ff097210 */ /* 0x000fe20000ffe4ff */
[----:B------:R-:W-:Y:S02]  /*06f0*/  UIADD3 UR18, UPT, UPT, UR18, 0x10, URZ ;  /* 0x0000001012127890 */ /* 0x000fe4000fffe0ff */
[----:B------:R-:W-:Y:S02]  /*0700*/  UIADD3 UR8, UPT, UPT, UR8, 0x10, URZ ;  /* 0x0000001008087890 */ /* 0x000fe4000fffe0ff */
[----:B------:R-:W-:Y:S01]  /*0710*/  UIADD3 UR5, UPT, UPT, UR5, 0x10, URZ ;  /* 0x0000001005057890 */ /* 0x000fe2000fffe0ff */
[C---:B--2---:R-:W-:Y:S01]  /*0720*/  FMUL R11, R12.reuse, R25 ;  /* 0x000000190c0b7220 */ /* 0x044fe20000400000 */
[----:B---3--:R-:W-:-:S03]  /*0730*/  FMUL R22, R12, R26 ;  /* 0x0000001a0c167220 */ /* 0x008fc60000400000 */
[C---:B0-----:R-:W-:Y:S01]  /*0740*/  FFMA R26, R13.reuse, R26, R11 ;  /* 0x0000001a0d1a7223 */ /* 0x041fe2000000000b */
[----:B------:R-:W-:Y:S01]  /*0750*/  FFMA R25, R13, R25, -R22 ;  /* 0x000000190d197223 */ /* 0x000fe20000000816 */
[C---:B----4-:R-:W-:Y:S02]  /*0760*/  FMUL R13, R10.reuse, R23 ;  /* 0x000000170a0d7220 */ /* 0x050fe40000400000 */
[----:B------:R-:W-:Y:S01]  /*0770*/  FADD R17, R17, R26 ;  /* 0x0000001a11117221 */ /* 0x000fe20000000000 */
[----:B------:R-:W-:Y:S01]  /*0780*/  FMUL R11, R10, R21 ;  /* 0x000000150a0b7220 */ /* 0x000fe20000400000 */
[----:B------:R-:W-:-:S03]  /*0790*/  FADD R24, R24, R25 ;  /* 0x0000001918187221 */ /* 0x000fc60000000000 */
[C---:B-1----:R-:W-:Y:S01]  /*07a0*/  FFMA R11, R18.reuse, R23, -R11 ;  /* 0x00000017120b7223 */ /* 0x042fe2000000080b */
[----:B------:R-:W-:-:S03]  /*07b0*/  FFMA R18, R18, R21, R13 ;  /* 0x0000001512127223 */ /* 0x000fc6000000000d */
[----:B------:R-:W-:Y:S01]  /*07c0*/  FADD R19, R24, R11 ;  /* 0x0000000b18137221 */ /* 0x000fe20000000000 */
[----:B------:R-:W-:Y:S01]  /*07d0*/  FADD R17, R17, R18 ;  /* 0x0000001211117221 */ /* 0x000fe20000000000 */
[----:B------:R-:W-:Y:S06]  /*07e0*/  BRA.U UP1, `(.L_x_2) ;  /* 0xfffffff901a87547 */ /* 0x000fec000b83ffff */
.L_x_1:
[----:B------:R-:W-:Y:S05]  /*07f0*/  BRA.U !UP0, `(.L_x_0) ;  /* 0x00000005085c7547 */ /* 0x000fea000b800000 */
[----:B------:R-:W-:Y:S02]  /*0800*/  UISETP.NE.AND UP1, UPT, UR11, 0x1, UPT ;  /* 0x000000010b00788c */ /* 0x000fe4000bf25270 */
[----:B------:R-:W-:-:S04]  /*0810*/  ULOP3.LUT UR5, UR9, 0x1, URZ, 0xc0, !UPT ;  /* 0x0000000109057892 */ /* 0x000fc8000f8ec0ff */
[----:B------:R-:W-:-:S03]  /*0820*/  UISETP.NE.U32.AND UP0, UPT, UR5, 0x1, UPT ;  /* 0x000000010500788c */ /* 0x000fc6000bf05070 */
[----:B------:R-:W-:Y:S08]  /*0830*/  BRA.U !UP1, `(.L_x_3) ;  /* 0x0000000109c87547 */ /* 0x000ff0000b800000 */
[----:B------:R-:W0:Y:S01]  /*0840*/  LDCU.128 UR12, c[0x0][0x3b0] ;  /* 0x00007600ff0c77ac */ /* 0x000e220008000c00 */
[----:B------:R-:W-:-:S12]  /*0850*/  UIMAD.WIDE.U32 UR6, UR4, 0x4, URZ ;  /* 0x00000004040678a5 */ /* 0x000fd8000f8e00ff */
[----:B------:R-:W1:Y:S01]  /*0860*/  LDCU.64 UR10, c[0x3][UR6+0x400] ;  /* 0x00c08000060a77ac */ /* 0x000e620008000a00 */
[----:B0-----:R-:W-:Y:S02]  /*0870*/  UIADD3 UR8, UP2, UPT, UR6, UR14, URZ ;  /* 0x0000000e06087290 */ /* 0x001fe4000ff5e0ff */
[----:B------:R-:W-:Y:S02]  /*0880*/  UIADD3 UR5, UP1, UPT, UR6, UR12, URZ ;  /* 0x0000000c06057290 */ /* 0x000fe4000ff3e0ff */
[----:B------:R-:W-:Y:S02]  /*0890*/  UIADD3.X UR9, UPT, UPT, UR7, UR15, URZ, UP2, !UPT ;  /* 0x0000000f07097290 */ /* 0x000fe400097fe4ff */
[----:B------:R-:W-:Y:S01]  /*08a0*/  UIADD3.X UR7, UPT, UPT, UR7, UR13, URZ, UP1, !UPT ;  /* 0x0000000d07077290 */ /* 0x000fe20008ffe4ff */
[----:B------:R-:W-:Y:S02]  /*08b0*/  MOV R12, UR8 ;  /* 0x00000008000c7c02 */ /* 0x000fe40008000f00 */
[----:B------:R-:W-:-:S02]  /*08c0*/  MOV R6, UR5 ;  /* 0x0000000500067c02 */ /* 0x000fc40008000f00 */
[----:B------:R-:W-:Y:S02]  /*08d0*/  MOV R13, UR9 ;  /* 0x00000009000d7c02 */ /* 0x000fe40008000f00 */
[----:B------:R-:W-:Y:S02]  /*08e0*/  MOV R7, UR7 ;  /* 0x0000000700077c02 */ /* 0x000fe40008000f00 */
[----:B------:R-:W0:Y:S01]  /*08f0*/  LDCU.64 UR8, c[0x3][UR6] ;  /* 0x00c00000060877ac */ /* 0x000e220008000a00 */
[----:B------:R-:W2:Y:S01]  /*0900*/  LDG.E R8, desc[UR16][R12.64] ;  /* 0x000000100c087981 */ /* 0x000ea2000c1e1900 */
[----:B------:R-:W3:Y:S03]  /*0910*/  LDCU.64 UR6, c[0x3][UR6+0x800] ;  /* 0x00c10000060677ac */ /* 0x000ee60008000a00 */
[----:B------:R-:W4:Y:S04]  /*0920*/  LDG.E R9, desc[UR16][R6.64] ;  /* 0x0000001006097981 */ /* 0x000f28000c1e1900 */
[----:B------:R3:W4:Y:S04]  /*0930*/  LDG.E R10, desc[UR16][R12.64+0x4] ;  /* 0x000004100c0a7981 */ /* 0x000728000c1e1900 */
[----:B------:R3:W4:Y:S01]  /*0940*/  LDG.E R11, desc[UR16][R6.64+0x4] ;  /* 0x00000410060b7981 */ /* 0x000722000c1e1900 */
[C---:B-1---5:R-:W-:Y:S01]  /*0950*/  FMUL R21, R15.reuse, UR10 ;  /* 0x0000000a0f157c20 */ /* 0x062fe20008400000 */
[----:B------:R-:W-:Y:S01]  /*0960*/  FMUL R23, R15, UR11 ;  /* 0x0000000b0f177c20 */ /* 0x000fe20008400000 */
[----:B------:R-:W-:-:S02]  /*0970*/  UIADD3 UR4, UPT, UPT, UR4, 0x2, URZ ;  /* 0x0000000204047890 */ /* 0x000fc4000fffe0ff */
[C---:B0-----:R-:W-:Y:S01]  /*0980*/  FFMA R21, R14.reuse, UR8, R21 ;  /* 0x000000080e157c23 */ /* 0x041fe20008000015 */
[----:B------:R-:W-:-:S03]  /*0990*/  FFMA R23, R14, UR9, R23 ;  /* 0x000000090e177c23 */ /* 0x000fc60008000017 */
[C---:B---3--:R-:W-:Y:S01]  /*09a0*/  FFMA R21, R16.reuse, UR6, R21 ;  /* 0x0000000610157c23 */ /* 0x048fe20008000015 */
[----:B------:R-:W-:Y:S01]  /*09b0*/  FFMA R23, R16, UR7, R23 ;  /* 0x0000000710177c23 */ /* 0x000fe20008000017 */
[----:B------:R-:W-:Y:S01]  /*09c0*/  UMOV UR6, 0x54442d18 ;  /* 0x54442d1800067882 */ /* 0x000fe20000000000 */
[----:B------:R-:W-:Y:S01]  /*09d0*/  UMOV UR7, 0x401921fb ;  /* 0x401921fb00077882 */ /* 0x000fe20000000000 */
[----:B------:R-:W0:Y:S08]  /*09e0*/  F2F.F64.F32 R12, R21 ;  /* 0x00000015000c7310 */ /* 0x000e300000201800 */
[----:B------:R-:W1:Y:S01]  /*09f0*/  F2F.F64.F32 R6, R23 ;  /* 0x0000001700067310 */ /* 0x000e620000201800 */
[----:B0-----:R-:W-:-:S02]  /*0a00*/  DMUL R12, R12, UR6 ;  /* 0x000000060c0c7c28 */ /* 0x001fc40008000000 */
[----:B-1----:R-:W-:-:S08]  /*0a10*/  DMUL R6, R6, UR6 ;  /* 0x0000000606067c28 */ /* 0x002fd00008000000 */
[----:B------:R-:W0:Y:S08]  /*0a20*/  F2F.F32.F64 R12, R12 ;  /* 0x0000000c000c7310 */ /* 0x000e300000301000 */
[----:B------:R-:W1:Y:S01]  /*0a30*/  F2F.F32.F64 R6, R6 ;  /* 0x0000000600067310 */ /* 0x000e620000301000 */
[----:B0-----:R-:W-:-:S07]  /*0a40*/  FMUL.RZ R25, R12, 0.15915493667125701904 ;  /* 0x3e22f9830c197820 */ /* 0x001fce000040c000 */
[----:B------:R-:W2:Y:S01]  /*0a50*/  MUFU.SIN R20, R25 ;  /* 0x0000001900147308 */ /* 0x000ea20000000400 */
[----:B-1----:R-:W-:-:S07]  /*0a60*/  FMUL.RZ R26, R6, 0.15915493667125701904 ;  /* 0x3e22f983061a7820 */ /* 0x002fce000040c000 */
[----:B------:R-:W0:Y:S08]  /*0a70*/  MUFU.COS R18, R25 ;  /* 0x0000001900127308 */ /* 0x000e300000000000 */
[----:B------:R-:W1:Y:S08]  /*0a80*/  MUFU.SIN R24, R26 ;  /* 0x0000001a00187308 */ /* 0x000e700000000400 */
[----:B------:R-:W3:Y:S01]  /*0a90*/  MUFU.COS R22, R26 ;  /* 0x0000001a00167308 */ /* 0x000ee20000000000 */
[C---:B--2---:R-:W-:Y:S01]  /*0aa0*/  FMUL R21, R20.reuse, R8 ;  /* 0x0000000814157220 */ /* 0x044fe20000400000 */
[----:B----4-:R-:W-:-:S03]  /*0ab0*/  FMUL R23, R20, R9 ;  /* 0x0000000914177220 */ /* 0x010fc60000400000 */
[C---:B0-----:R-:W-:Y:S01]  /*0ac0*/  FFMA R12, R18.reuse, R9, -R21 ;  /* 0x00000009120c7223 */ /* 0x041fe20000000815 */
[----:B------:R-:W-:Y:S01]  /*0ad0*/  FFMA R8, R18, R8, R23 ;  /* 0x0000000812087223 */ /* 0x000fe20000000017 */
[CC--:B-1----:R-:W-:Y:S02]  /*0ae0*/  FMUL R7, R24.reuse, R10.reuse ;  /* 0x0000000a18077220 */ /* 0x0c2fe40000400000 */
[----:B------:R-:W-:Y:S01]  /*0af0*/  FADD R12, R19, R12 ;  /* 0x0000000c130c7221 */ /* 0x000fe20000000000 */
[-C--:B------:R-:W-:Y:S01]  /*0b00*/  FMUL R9, R24, R11.reuse ;  /* 0x0000000b18097220 */ /* 0x080fe20000400000 */
[----:B------:R-:W-:Y:S01]  /*0b10*/  FADD R8, R17, R8 ;  /* 0x0000000811087221 */ /* 0x000fe20000000000 */
[C---:B---3--:R-:W-:Y:S02]  /*0b20*/  FFMA R7, R22.reuse, R11, -R7 ;  /* 0x0000000b16077223 */ /* 0x048fe40000000807 */
[----:B------:R-:W-:Y:S02]  /*0b30*/  FFMA R9, R22, R10, R9 ;  /* 0x0000000a16097223 */ /* 0x000fe40000000009 */
[----:B------:R-:W-:-:S02]  /*0b40*/  FADD R19, R12, R7 ;  /* 0x000000070c137221 */ /* 0x000fc40000000000 */
[----:B------:R-:W-:-:S07]  /*0b50*/  FADD R17, R8, R9 ;  /* 0x0000000908117221 */ /* 0x000fce0000000000 */
.L_x_3:
[----:B------:R-:W-:Y:S05]  /*0b60*/  BRA.U UP0, `(.L_x_0) ;  /* 0x0000000100807547 */ /* 0x000fea000b800000 */
[----:B------:R-:W0:Y:S01]  /*0b70*/  LDCU.128 UR8, c[0x0][0x3b0] ;  /* 0x00007600ff0877ac */ /* 0x000e220008000c00 */
[----:B------:R-:W-:-:S04]  /*0b80*/  UIMAD.WIDE.U32 UR4, UR4, 0x4, URZ ;  /* 0x00000004040478a5 */ /* 0x000fc8000f8e00ff */
[----:B0-----:R-:W-:Y:S02]  /*0b90*/  UIADD3 UR7, UP0, UPT, UR4, UR8, URZ ;  /* 0x0000000804077290 */ /* 0x001fe4000ff1e0ff */
[----:B------:R-:W-:Y:S02]  /*0ba0*/  UIADD3 UR6, UP1, UPT, UR4, UR10, URZ ;  /* 0x0000000a04067290 */ /* 0x000fe4000ff3e0ff */
[----:B------:R-:W-:Y:S02]  /*0bb0*/  UIADD3.X UR8, UPT, UPT, UR5, UR9, URZ, UP0, !UPT ;  /* 0x0000000905087290 */ /* 0x000fe400087fe4ff */
[----:B------:R-:W-:Y:S01]  /*0bc0*/  UIADD3.X UR5, UPT, UPT, UR5, UR11, URZ, UP1, !UPT ;  /* 0x0000000b05057290 */ /* 0x000fe20008ffe4ff */
[----:B------:R-:W-:Y:S02]  /*0bd0*/  MOV R8, UR7 ;  /* 0x0000000700087c02 */ /* 0x000fe40008000f00 */
[----:B------:R-:W-:Y:S02]  /*0be0*/  MOV R10, UR6 ;  /* 0x00000006000a7c02 */ /* 0x000fe40008000f00 */
[----:B------:R-:W-:-:S02]  /*0bf0*/  MOV R9, UR8 ;  /* 0x0000000800097c02 */ /* 0x000fc40008000f00 */
[----:B------:R-:W-:-:S03]  /*0c00*/  MOV R11, UR5 ;  /* 0x00000005000b7c02 */ /* 0x000fc60008000f00 */
[----:B------:R0:W2:Y:S04]  /*0c10*/  LDG.E R12, desc[UR16][R8.64] ;  /* 0x00000010080c7981 */ /* 0x0000a8000c1e1900 */
[----:B------:R-:W3:Y:S01]  /*0c20*/  LDG.E R10, desc[UR16][R10.64] ;  /* 0x000000100a0a7981 */ /* 0x000ee2000c1e1900 */
[----:B------:R-:W1:Y:S01]  /*0c30*/  LDCU UR6, c[0x3][UR4+0x400] ;  /* 0x00c08000040677ac */ /* 0x000e620008000800 */
[----:B------:R-:W4:Y:S01]  /*0c40*/  LDCU UR5, c[0x3][UR4] ;  /* 0x00c00000040577ac */ /* 0x000f220008000800 */
[----:B------:R-:W0:Y:S01]  /*0c50*/  LDCU UR4, c[0x3][UR4+0x800] ;  /* 0x00c10000040477ac */ /* 0x000e220008000800 */
[----:B-1---5:R-:W-:-:S04]  /*0c60*/  FMUL R15, R15, UR6 ;  /* 0x000000060f0f7c20 */ /* 0x022fc80008400000 */
[----:B----4-:R-:W-:-:S04]  /*0c70*/  FFMA R15, R14, UR5, R15 ;  /* 0x000000050e0f7c23 */ /* 0x010fc8000800000f */
[----:B0-----:R-:W-:-:S04]  /*0c80*/  FFMA R15, R16, UR4, R15 ;  /* 0x00000004100f7c23 */ /* 0x001fc8000800000f */
[----:B------:R-:W0:Y:S01]  /*0c90*/  F2F.F64.F32 R6, R15 ;  /* 0x0000000f00067310 */ /* 0x000e220000201800 */
[----:B------:R-:W-:Y:S01]  /*0ca0*/  UMOV UR4, 0x54442d18 ;  /* 0x54442d1800047882 */ /* 0x000fe20000000000 */
[----:B------:R-:W-:Y:S02]  /*0cb0*/  UMOV UR5, 0x401921fb ;  /* 0x401921fb00057882 */ /* 0x000fe40000000000 */
[----:B0-----:R-:W-:-:S10]  /*0cc0*/  DMUL R6, R6, UR4 ;  /* 0x0000000406067c28 */ /* 0x001fd40008000000 */
[----:B------:R-:W0:Y:S02]  /*0cd0*/  F2F.F32.F64 R6, R6 ;  /* 0x0000000600067310 */ /* 0x000e240000301000 */
[----:B0-----:R-:W-:-:S06]  /*0ce0*/  FMUL.RZ R13, R6, 0.15915493667125701904 ;  /* 0x3e22f983060d7820 */ /* 0x001fcc000040c000 */
[----:B------:R-:W3:Y:S08]  /*0cf0*/  MUFU.SIN R9, R13 ;  /* 0x0000000d00097308 */ /* 0x000ef00000000400 */
[----:B------:R-:W0:Y:S01]  /*0d00*/  MUFU.COS R8, R13 ;  /* 0x0000000d00087308 */ /* 0x000e220000000000 */
[C---:B---3--:R-:W-:Y:S01]  /*0d10*/  FMUL R11, R9.reuse, R10 ;  /* 0x0000000a090b7220 */ /* 0x048fe20000400000 */
[----:B--2---:R-:W-:-:S03]  /*0d20*/  FMUL R9, R9, R12 ;  /* 0x0000000c09097220 */ /* 0x004fc60000400000 */
[C---:B0-----:R-:W-:Y:S01]  /*0d30*/  FFMA R12, R8.reuse, R12, -R11 ;  /* 0x0000000c080c7223 */ /* 0x041fe2000000080b */
[----:B------:R-:W-:-:S03]  /*0d40*/  FFMA R8, R8, R10, R9 ;  /* 0x0000000a08087223 */ /* 0x000fc60000000009 */
[----:B------:R-:W-:Y:S01]  /*0d50*/  FADD R19, R19, R12 ;  /* 0x0000000c13137221 */ /* 0x000fe20000000000 */
[----:B------:R-:W-:-:S07]  /*0d60*/  FADD R17, R17, R8 ;  /* 0x0000000811117221 */ /* 0x000fce0000000000 */
.L_x_0:
[----:B-----5:R-:W-:Y:S01]  /*0d70*/  FMUL R6, R17, R17 ;  /* 0x0000001111067220 */ /* 0x020fe20000400000 */
[----:B------:R0:W-:Y:S01]  /*0d80*/  STG.E desc[UR16][R4.64], R19 ;  /* 0x0000001304007986 */ /* 0x0001e2000c101910 */
[----:B------:R-:W-:Y:S02]  /*0d90*/  BSSY.RECONVERGENT B0, `(.L_x_4) ;  /* 0x000000e000007945 */ /* 0x000fe40003800200 */
[----:B------:R-:W-:Y:S01]  /*0da0*/  FFMA R10, R19, R19, R6 ;  /* 0x00000013130a7223 */ /* 0x000fe20000000006 */
[----:B------:R0:W-:Y:S03]  /*0db0*/  STG.E desc[UR16][R2.64], R17 ;  /* 0x0000001102007986 */ /* 0x0001e6000c101910 */
[----:B------:R0:W1:Y:S01]  /*0dc0*/  MUFU.RSQ R7, R10 ;  /* 0x0000000a00077308 */ /* 0x0000620000001400 */
[----:B------:R-:W-:-:S04]  /*0dd0*/  IADD3 R6, PT, PT, R10, -0xd000000, RZ ;  /* 0xf30000000a067810 */ /* 0x000fc80007ffe0ff */
[----:B------:R-:W-:-:S13]  /*0de0*/  ISETP.GT.U32.AND P0, PT, R6, 0x727fffff, PT ;  /* 0x727fffff0600780c */ /* 0x000fda0003f04070 */
[----:B01----:R-:W-:Y:S05]  /*0df0*/  @!P0 BRA `(.L_x_5) ;  /* 0x00000000000c8947 */ /* 0x003fea0003800000 */
[----:B------:R-:W-:-:S07]  /*0e00*/  MOV R8, 0xe20 ;  /* 0x00000e2000087802 */ /* 0x000fce0000000f00 */
[----:B------:R-:W-:Y:S05]  /*0e10*/  CALL.REL.NOINC `($__internal_0_$__cuda_sm20_sqrt_rn_f32_slowpath) ;  /* 0x0000000000287944 */ /* 0x000fea0003c00000 */
[----:B------:R-:W-:Y:S05]  /*0e20*/  BRA `(.L_x_6) ;  /* 0x0000000000107947 */ /* 0x000fea0003800000 */
.L_x_5:
[----:B------:R-:W-:Y:S01]  /*0e30*/  FMUL.FTZ R5, R10, R7 ;  /* 0x000000070a057220 */ /* 0x000fe20000410000 */
[----:B------:R-:W-:-:S03]  /*0e40*/  FMUL.FTZ R3, R7, 0.5 ;  /* 0x3f00000007037820 */ /* 0x000fc60000410000 */
[----:B------:R-:W-:-:S04]  /*0e50*/  FFMA R2, -R5, R5, R10 ;  /* 0x0000000505027223 */ /* 0x000fc8000000010a */
[----:B------:R-:W-:-:S07]  /*0e60*/  FFMA R5, R2, R3, R5 ;  /* 0x0000000302057223 */ /* 0x000fce0000000005 */
.L_x_6:
[----:B------:R-:W-:Y:S05]  /*0e70*/  BSYNC.RECONVERGENT B0 ;  /* 0x0000000000007941 */ /* 0x000fea0003800200 */
.L_x_4:
[----:B------:R-:W0:Y:S02]  /*0e80*/  LDC.64 R2, c[0x0][0x390] ;  /* 0x0000e400ff027b82 */ /* 0x000e240000000a00 */
[----:B0-----:R-:W-:-:S05]  /*0e90*/  IMAD.WIDE R2, R0, 0x4, R2 ;  /* 0x0000000400027825 */ /* 0x001fca00078e0202 */
[----:B------:R-:W-:Y:S01]  /*0ea0*/  STG.E desc[UR16][R2.64], R5 ;  /* 0x0000000502007986 */ /* 0x000fe2000c101910 */
[----:B------:R-:W-:Y:S05]  /*0eb0*/  EXIT ;  /* 0x000000000000794d */ /* 0x000fea0003800000 */
        .weak           $__internal_0_$__cuda_sm20_sqrt_rn_f32_slowpath
        .type           $__internal_0_$__cuda_sm20_sqrt_rn_f32_slowpath,@function
        .size           $__internal_0_$__cuda_sm20_sqrt_rn_f32_slowpath,(.L_x_9 - $__internal_0_$__cuda_sm20_sqrt_rn_f32_slowpath)
$__internal_0_$__cuda_sm20_sqrt_rn_f32_slowpath:
[----:B------:R-:W-:-:S13]  /*0ec0*/  LOP3.LUT P0, RZ, R10, 0x7fffffff, RZ, 0xc0, !PT ;  /* 0x7fffffff0aff7812 */ /* 0x000fda000780c0ff */
[----:B------:R-:W-:Y:S01]  /*0ed0*/  @!P0 MOV R3, R10 ;  /* 0x0000000a00038202 */ /* 0x000fe20000000f00 */
[----:B------:R-:W-:Y:S06]  /*0ee0*/  @!P0 BRA `(.L_x_7) ;  /* 0x0000000000448947 */ /* 0x000fec0003800000 */
[----:B------:R-:W-:Y:S02]  /*0ef0*/  FSETP.GEU.FTZ.AND P0, PT, R10, RZ, PT ;  /* 0x000000ff0a00720b */ /* 0x000fe40003f1e000 */
[----:B------:R-:W-:-:S11]  /*0f00*/  MOV R2, R10 ;  /* 0x0000000a00027202 */ /* 0x000fd60000000f00 */
[----:B------:R-:W-:Y:S01]  /*0f10*/  @!P0 MOV R3, 0x7fffffff ;  /* 0x7fffffff00038802 */ /* 0x000fe20000000f00 */
[----:B------:R-:W-:Y:S06]  /*0f20*/  @!P0 BRA `(.L_x_7) ;  /* 0x0000000000348947 */ /* 0x000fec0003800000 */
[----:B------:R-:W-:-:S13]  /*0f30*/  FSETP.GTU.FTZ.AND P0, PT, |R2|, +INF , PT ;  /* 0x7f8000000200780b */ /* 0x000fda0003f1c200 */
[----:B------:R-:W-:Y:S01]  /*0f40*/  @P0 FADD.FTZ R3, R2, 1 ;  /* 0x3f80000002030421 */ /* 0x000fe20000010000 */
[----:B------:R-:W-:Y:S06]  /*0f50*/  @P0 BRA `(.L_x_7) ;  /* 0x0000000000280947 */ /* 0x000fec0003800000 */
[----:B------:R-:W-:-:S13]  /*0f60*/  FSETP.NEU.FTZ.AND P0, PT, |R2|, +INF , PT ;  /* 0x7f8000000200780b */ /* 0x000fda0003f1d200 */
[----:B------:R-:W-:-:S04]  /*0f70*/  @P0 FFMA R4, R2, 1.84467440737095516160e+19, RZ ;  /* 0x5f80000002040823 */ /* 0x000fc800000000ff */
[----:B------:R-:W0:Y:S02]  /*0f80*/  @P0 MUFU.RSQ R3, R4 ;  /* 0x0000000400030308 */ /* 0x000e240000001400 */
[----:B0-----:R-:W-:Y:S01]  /*0f90*/  @P0 FMUL.FTZ R5, R4, R3 ;  /* 0x0000000304050220 */ /* 0x001fe20000410000 */
[----:B------:R-:W-:Y:S01]  /*0fa0*/  @P0 FMUL.FTZ R7, R3, 0.5 ;  /* 0x3f00000003070820 */ /* 0x000fe20000410000 */
[----:B------:R-:W-:Y:S02]  /*0fb0*/  @!P0 MOV R3, R2 ;  /* 0x0000000200038202 */ /* 0x000fe40000000f00 */
[----:B------:R-:W-:-:S04]  /*0fc0*/  @P0 FADD.FTZ R6, -R5, -RZ ;  /* 0x800000ff05060221 */ /* 0x000fc80000010100 */
[----:B------:R-:W-:-:S04]  /*0fd0*/  @P0 FFMA R6, R5, R6, R4 ;  /* 0x0000000605060223 */ /* 0x000fc80000000004 */
[----:B------:R-:W-:-:S04]  /*0fe0*/  @P0 FFMA R6, R6, R7, R5 ;  /* 0x0000000706060223 */ /* 0x000fc80000000005 */
[----:B------:R-:W-:-:S07]  /*0ff0*/  @P0 FMUL.FTZ R3, R6, 2.3283064365386962891e-10 ;  /* 0x2f80000006030820 */ /* 0x000fce0000410000 */
.L_x_7:
[----:B------:R-:W-:Y:S01]  /*1000*/  MOV R5, R3 ;  /* 0x0000000300057202 */ /* 0x000fe20000000f00 */
[----:B------:R-:W-:Y:S01]  /*1010*/  HFMA2 R3, -RZ, RZ, 0, 0 ;  /* 0x00000000ff037431 */ /* 0x000fe200000001ff */
[----:B------:R-:W-:-:S04]  /*1020*/  MOV R2, R8 ;  /* 0x0000000800027202 */ /* 0x000fc80000000f00 */
[----:B------:R-:W-:Y:S05]  /*1030*/  RET.REL.NODEC R2 `(_Z12computeFieldPfS_S_S_S_S_S_S_i) ;  /* 0xffffffec02f07950 */ /* 0x000fea0003c3ffff */
.L_x_8:
[----:B------:R-:W-:-:S00]  /*1040*/  BRA `(.L_x_8) ;  /* 0xfffffffc00fc7947 */ /* 0x000fc0000383ffff */
[----:B------:R-:W-:-:S00]  /*1050*/  NOP ;  /* 0x0000000000007918 */ /* 0x000fc00000000000 */
        /* <DEDUP_REMOVED lines=10> */
.L_x_9:


//--------------------- .nv.shared.reserved.0     --------------------------
	.section	.nv.shared.reserved.0,"aw",@nobits
	.weak		__nv_reservedSMEM_offset_0_alias
	.size		__nv_reservedSMEM_offset_0_alias, 0, 64
	.other		__nv_reservedSMEM_offset_0_alias,@"STO_CUDA_RESERVED_SHARED STV_DEFAULT"
__nv_reservedSMEM_offset_0_alias:
	.zero		0
	.zero		64


//--------------------- .nv.constant0._Z12computeFieldPfS_S_S_S_S_S_S_i --------------------------
	.section	.nv.constant0._Z12computeFieldPfS_S_S_S_S_S_S_i,"a",@progbits
	.sectionflags	@""
	.align	4
.nv.constant0._Z12computeFieldPfS_S_S_S_S_S_S_i:
	.zero		964


//--------------------- SYMBOLS --------------------------

	.type		.nv.reservedSmem.offset0,@object
	.size		.nv.reservedSmem.offset0,0x4
